	.headerflags	@"EF_CUDA_TEXMODE_UNIFIED EF_CUDA_64BIT_ADDRESS EF_CUDA_ACCELERATORS EF_CUDA_SM90 EF_CUDA_VIRTUAL_SM(EF_CUDA_SM90)"
	.elftype	@"ET_EXEC"


//--------------------- .nv.info                  --------------------------
	.section	.nv.info,"",@"SHT_CUDA_INFO"
	.align	4


	//----- nvinfo : EIATTR_REGCOUNT
	.align		4
        /*0000*/ 	.byte	0x04, 0x2f
        /*0002*/ 	.short	(.L_1 - .L_0)
	.align		4
.L_0:
        /*0004*/ 	.word	index@(triton_poi_fused_add_2)
        /*0008*/ 	.word	0x00000018


	//----- nvinfo : EIATTR_MIN_STACK_SIZE
	.align		4
.L_1:
        /*000c*/ 	.byte	0x04, 0x12
        /*000e*/ 	.short	(.L_3 - .L_2)
	.align		4
.L_2:
        /*0010*/ 	.word	index@(triton_poi_fused_add_2)
        /*0014*/ 	.word	0x00000000


	//----- nvinfo : EIATTR_FRAME_SIZE
	.align		4
.L_3:
        /*0018*/ 	.byte	0x04, 0x11
        /*001a*/ 	.short	(.L_5 - .L_4)
	.align		4
.L_4:
        /*001c*/ 	.word	index@(triton_poi_fused_add_2)
        /*0020*/ 	.word	0x00000000


	//----- nvinfo : EIATTR_MIN_STACK_SIZE
	.align		4
.L_5:
        /*0024*/ 	.byte	0x04, 0x12
        /*0026*/ 	.short	(.L_7 - .L_6)
	.align		4
.L_6:
        /*0028*/ 	.word	index@(triton_poi_fused_add_2)
        /*002c*/ 	.word	0x00000000
.L_7:


//--------------------- .nv.info.triton_poi_fused_add_2 --------------------------
	.section	.nv.info.triton_poi_fused_add_2,"",@"SHT_CUDA_INFO"
	.sectionflags	@""
	.align	4


	//----- nvinfo : EIATTR_CUDA_API_VERSION
	.align		4
        /*0000*/ 	.byte	0x04, 0x37
        /*0002*/ 	.short	(.L_9 - .L_8)
.L_8:
        /*0004*/ 	.word	0x0000007c


	//----- nvinfo : EIATTR_KPARAM_INFO
	.align		4
.L_9:
        /*0008*/ 	.byte	0x04, 0x17
        /*000a*/ 	.short	(.L_11 - .L_10)
.L_10:
        /*000c*/ 	.word	0x00000000
        /*0010*/ 	.short	0x0003
        /*0012*/ 	.short	0x0014
        /*0014*/ 	.byte	0x00, 0xf0, 0x11, 0x00


	//----- nvinfo : EIATTR_KPARAM_INFO
	.align		4
.L_11:
        /*0018*/ 	.byte	0x04, 0x17
        /*001a*/ 	.short	(.L_13 - .L_12)
.L_12:
        /*001c*/ 	.word	0x00000000
        /*0020*/ 	.short	0x0002
        /*0022*/ 	.short	0x0010
        /*0024*/ 	.byte	0x00, 0xf0, 0x11, 0x00


	//----- nvinfo : EIATTR_KPARAM_INFO
	.align		4
.L_13:
        /*0028*/ 	.byte	0x04, 0x17
        /*002a*/ 	.short	(.L_15 - .L_14)
.L_14:
        /*002c*/ 	.word	0x00000000
        /*0030*/ 	.short	0x0001
        /*0032*/ 	.short	0x0008
        /*0034*/ 	.byte	0x00, 0xf4, 0x21, 0x00


	//----- nvinfo : EIATTR_KPARAM_INFO
	.align		4
.L_15:
        /*0038*/ 	.byte	0x04, 0x17
        /*003a*/ 	.short	(.L_17 - .L_16)
.L_16:
        /*003c*/ 	.word	0x00000000
        /*0040*/ 	.short	0x0000
        /*0042*/ 	.short	0x0000
        /*0044*/ 	.byte	0x00, 0xf4, 0x21, 0x00


	//----- nvinfo : EIATTR_SPARSE_MMA_MASK
	.align		4
.L_17:
        /*0048*/ 	.byte	0x03, 0x50
        /*004a*/ 	.short	0x0000


	//----- nvinfo : EIATTR_MAXREG_COUNT
	.align		4
        /*004c*/ 	.byte	0x03, 0x1b
        /*004e*/ 	.short	0x00ff


	//----- nvinfo : EIATTR_EXIT_INSTR_OFFSETS
	.align		4
        /*0050*/ 	.byte	0x04, 0x1c
        /*0052*/ 	.short	(.L_19 - .L_18)


	//   ....[0]....
.L_18:
        /*0054*/ 	.word	0x00000480


	//   ....[1]....
        /*0058*/ 	.word	0x000004c0


	//----- nvinfo : EIATTR_REQNTID
	.align		4
.L_19:
        /*005c*/ 	.byte	0x04, 0x10
        /*005e*/ 	.short	(.L_21 - .L_20)
.L_20:
        /*0060*/ 	.word	0x00000020
        /*0064*/ 	.word	0x00000001
        /*0068*/ 	.word	0x00000001


	//----- nvinfo : EIATTR_CBANK_PARAM_SIZE
	.align		4
.L_21:
        /*006c*/ 	.byte	0x03, 0x19
        /*006e*/ 	.short	0x0018


	//----- nvinfo : EIATTR_PARAM_CBANK
	.align		4
        /*0070*/ 	.byte	0x04, 0x0a
        /*0072*/ 	.short	(.L_23 - .L_22)
	.align		4
.L_22:
        /*0074*/ 	.word	index@(.nv.constant0.triton_poi_fused_add_2)
        /*0078*/ 	.short	0x0210
        /*007a*/ 	.short	0x0018


	//----- nvinfo : EIATTR_SW_WAR
	.align		4
.L_23:
        /*007c*/ 	.byte	0x04, 0x36
        /*007e*/ 	.short	(.L_25 - .L_24)
.L_24:
        /*0080*/ 	.word	0x00000008
.L_25:


//--------------------- .nv.callgraph             --------------------------
	.section	.nv.callgraph,"",@"SHT_CUDA_CALLGRAPH"
	.align	4
	.sectionentsize	8
	.align		4
        /*0000*/ 	.word	0x00000000
	.align		4
        /*0004*/ 	.word	0xffffffff
	.align		4
        /*0008*/ 	.word	0x00000000
	.align		4
        /*000c*/ 	.word	0xfffffffe
	.align		4
        /*0010*/ 	.word	0x00000000
	.align		4
        /*0014*/ 	.word	0xfffffffd
	.align		4
        /*0018*/ 	.word	0x00000000
	.align		4
        /*001c*/ 	.word	0xfffffffc


//--------------------- .text.triton_poi_fused_add_2 --------------------------
	.section	.text.triton_poi_fused_add_2,"ax",@progbits
	.sectionflags	@"SHF_BARRIERS=1"
	.align	128
        .global         triton_poi_fused_add_2
        .type           triton_poi_fused_add_2,@function
        .size           triton_poi_fused_add_2,(.L_x_1 - triton_poi_fused_add_2)
        .other          triton_poi_fused_add_2,@"STO_CUDA_ENTRY STV_DEFAULT"
triton_poi_fused_add_2:
.text.triton_poi_fused_add_2:
[----:B------:R-:W0:Y:S02]  /*0000*/  LDC R1, c[0x0][0x28] ;  /* 0x00000a00ff017b82 */ /* 0x000e240000000800 */
[----:B------:R-:W1:Y:S01]  /*0010*/  S2R R17, SR_TID.X ;  /* 0x0000000000117919 */ /* 0x000e620000002100 */
[----:B------:R-:W2:Y:S01]  /*0020*/  S2UR UR4, SR_CTAID.X ;  /* 0x00000000000479c3 */ /* 0x000ea20000002500 */
[----:B------:R-:W-:Y:S01]  /*0030*/  ULDC.64 UR6, c[0x0][0x208] ;  /* 0x0000820000067ab9 */ /* 0x000fe20000000a00 */
[----:B------:R-:W3:Y:S06]  /*0040*/  S2R R0, SR_CTAID.Y ;  /* 0x0000000000007919 */ /* 0x000eec0000002600 */
[----:B------:R-:W4:Y:S01]  /*0050*/  LDC.64 R2, c[0x0][0x210] ;  /* 0x00008400ff027b82 */ /* 0x000f220000000a00 */
[----:B--2---:R-:W-:Y:S01]  /*0060*/  USHF.L.U32 UR4, UR4, 0x2, URZ ;  /* 0x0000000204047899 */ /* 0x004fe2000800063f */
[----:B-1----:R-:W-:-:S02]  /*0070*/  SHF.R.U32.HI R9, RZ, 0x1, R17 ;  /* 0x00000001ff097819 */ /* 0x002fc40000011611 */
[----:B------:R-:W-:Y:S02]  /*0080*/  SHF.R.U32.HI R8, RZ, 0x1, R17 ;  /* 0x00000001ff087819 */ /* 0x000fe40000011611 */
[----:B------:R-:W-:Y:S01]  /*0090*/  SGXT.U32 R9, R9, 0x2 ;  /* 0x000000020909781a */ /* 0x000fe20000000000 */
[----:B---3--:R-:W-:Y:S01]  /*00a0*/  IMAD.SHL.U32 R0, R0, 0x10, RZ ;  /* 0x0000001000007824 */ /* 0x008fe200078e00ff */
[----:B------:R-:W-:Y:S02]  /*00b0*/  LOP3.LUT R10, R17, 0x1, RZ, 0xc0, !PT ;  /* 0x00000001110a7812 */ /* 0x000fe400078ec0ff */
[----:B------:R-:W-:Y:S02]  /*00c0*/  LOP3.LUT R5, R9, 0x4, R8, 0xf8, !PT ;  /* 0x0000000409057812 */ /* 0x000fe400078ef808 */
[----:B------:R-:W-:Y:S02]  /*00d0*/  LEA R4, R10, UR4, 0x1 ;  /* 0x000000040a047c11 */ /* 0x000fe4000f8e08ff */
[----:B------:R-:W-:-:S02]  /*00e0*/  LOP3.LUT R5, R5, 0x8, R8, 0xf8, !PT ;  /* 0x0000000805057812 */ /* 0x000fc400078ef808 */
[----:B------:R-:W-:Y:S02]  /*00f0*/  ISETP.GE.AND P0, PT, R4, 0x4, PT ;  /* 0x000000040400780c */ /* 0x000fe40003f06270 */
[----:B------:R-:W-:-:S04]  /*0100*/  LOP3.LUT R5, R5, R0, RZ, 0xfc, !PT ;  /* 0x0000000005057212 */ /* 0x000fc800078efcff */
[C---:B------:R-:W-:Y:S01]  /*0110*/  ISETP.LT.AND P0, PT, R5.reuse, 0x10, !P0 ;  /* 0x000000100500780c */ /* 0x040fe20004701270 */
[----:B------:R-:W-:-:S04]  /*0120*/  IMAD R5, R5, 0x4, R4 ;  /* 0x0000000405057824 */ /* 0x000fc800078e0204 */
[----:B----4-:R-:W-:Y:S01]  /*0130*/  IMAD.WIDE R2, R5, 0x4, R2 ;  /* 0x0000000405027825 */ /* 0x010fe200078e0202 */
[----:B------:R-:W-:-:S07]  /*0140*/  CS2R R4, SRZ ;  /* 0x0000000000047805 */ /* 0x000fce000001ff00 */
[----:B------:R-:W2:Y:S01]  /*0150*/  @P0 LDG.E.EL.64 R4, desc[UR6][R2.64] ;  /* 0x0000000602040981 */ /* 0x000ea2000c2e1b00 */
[----:B------:R-:W1:Y:S01]  /*0160*/  S2UR UR5, SR_CgaCtaId ;  /* 0x00000000000579c3 */ /* 0x000e620000008800 */
[----:B------:R-:W-:Y:S01]  /*0170*/  IMAD.SHL.U32 R11, R17, 0x2, RZ ;  /* 0x00000002110b7824 */ /* 0x000fe200078e00ff */
[----:B------:R-:W-:Y:S01]  /*0180*/  SHF.R.U32.HI R12, RZ, 0x3, R17 ;  /* 0x00000003ff0c7819 */ /* 0x000fe20000011611 */
[----:B------:R-:W-:Y:S01]  /*0190*/  IMAD.SHL.U32 R18, R10, 0x20, RZ ;  /* 0x000000200a127824 */ /* 0x000fe200078e00ff */
[----:B------:R-:W-:Y:S02]  /*01a0*/  CS2R R20, SRZ ;  /* 0x0000000000147805 */ /* 0x000fe4000001ff00 */
[----:B------:R-:W-:Y:S02]  /*01b0*/  LOP3.LUT R0, R0, 0xe, R11, 0xf8, !PT ;  /* 0x0000000e00007812 */ /* 0x000fe400078ef80b */
[----:B------:R-:W-:Y:S02]  /*01c0*/  SGXT.U32 R12, R12, 0x2 ;  /* 0x000000020c0c781a */ /* 0x000fe40000000000 */
[----:B------:R-:W-:-:S02]  /*01d0*/  SHF.R.S32.HI R7, RZ, 0x1f, R0 ;  /* 0x0000001fff077819 */ /* 0x000fc40000011400 */
[----:B------:R-:W-:Y:S01]  /*01e0*/  LOP3.LUT R13, R12, UR4, RZ, 0xfc, !PT ;  /* 0x000000040c0d7c12 */ /* 0x000fe2000f8efcff */
[----:B------:R-:W-:Y:S01]  /*01f0*/  UMOV UR4, 0x400 ;  /* 0x0000040000047882 */ /* 0x000fe20000000000 */
[----:B------:R-:W-:Y:S02]  /*0200*/  LEA.HI R14, R7, R0, RZ, 0x2 ;  /* 0x00000000070e7211 */ /* 0x000fe400078f10ff */
[----:B------:R-:W-:Y:S01]  /*0210*/  LOP3.LUT R9, R18, R9, RZ, 0xfc, !PT ;  /* 0x0000000912097212 */ /* 0x000fe200078efcff */
[----:B------:R-:W3:Y:S01]  /*0220*/  LDC.64 R6, c[0x0][0x218] ;  /* 0x00008600ff067b82 */ /* 0x000ee20000000a00 */
[C---:B------:R-:W-:Y:S01]  /*0230*/  LOP3.LUT R15, R14.reuse, 0xfffffffc, RZ, 0xc0, !PT ;  /* 0xfffffffc0e0f7812 */ /* 0x040fe200078ec0ff */
[----:B------:R-:W-:Y:S01]  /*0240*/  IMAD.SHL.U32 R14, R14, 0x4, RZ ;  /* 0x000000040e0e7824 */ /* 0x000fe200078e00ff */
[----:B------:R-:W-:Y:S02]  /*0250*/  LOP3.LUT R9, R9, 0x4, R8, 0xf8, !PT ;  /* 0x0000000409097812 */ /* 0x000fe400078ef808 */
[----:B------:R-:W-:Y:S01]  /*0260*/  ISETP.GE.AND P1, PT, R13, 0x4, PT ;  /* 0x000000040d00780c */ /* 0x000fe20003f26270 */
[----:B------:R-:W-:Y:S01]  /*0270*/  IMAD.IADD R16, R0, 0x1, -R15 ;  /* 0x0000000100107824 */ /* 0x000fe200078e0a0f */
[----:B-1----:R-:W-:Y:S01]  /*0280*/  UPRMT UR4, UR5, 0x654, UR4 ;  /* 0x0000065405047896 */ /* 0x002fe20008000004 */
[----:B------:R-:W-:-:S02]  /*0290*/  LOP3.LUT R9, R9, 0x8, R8, 0xf8, !PT ;  /* 0x0000000809097812 */ /* 0x000fc400078ef808 */
[----:B------:R-:W-:Y:S01]  /*02a0*/  IMAD R16, R13, 0x4, R16 ;  /* 0x000000040d107824 */ /* 0x000fe200078e0210 */
[----:B------:R-:W-:Y:S02]  /*02b0*/  LOP3.LUT R13, R14, 0xfffffff0, RZ, 0xc0, !PT ;  /* 0xfffffff00e0d7812 */ /* 0x000fe400078ec0ff */
[----:B------:R-:W-:Y:S02]  /*02c0*/  LEA R10, R10, UR4, 0x4 ;  /* 0x000000040a0a7c11 */ /* 0x000fe4000f8e20ff */
[----:B------:R-:W-:Y:S01]  /*02d0*/  LEA.HI R18, R18, UR4, RZ, 0x1f ;  /* 0x0000000412127c11 */ /* 0x000fe2000f8ff8ff */
[----:B------:R-:W-:Y:S01]  /*02e0*/  IMAD.IADD R15, R16, 0x1, R13 ;  /* 0x00000001100f7824 */ /* 0x000fe200078e020d */
[----:B------:R-:W-:Y:S01]  /*02f0*/  ISETP.LT.AND P1, PT, R0, 0x10, !P1 ;  /* 0x000000100000780c */ /* 0x000fe20004f21270 */
[C---:B------:R-:W-:Y:S02]  /*0300*/  IMAD R13, R9.reuse, 0x4, R10 ;  /* 0x00000004090d7824 */ /* 0x040fe400078e020a */
[----:B------:R-:W-:-:S02]  /*0310*/  IMAD R18, R9, 0x4, R18 ;  /* 0x0000000409127824 */ /* 0x000fc400078e0212 */
[----:B---3--:R-:W-:Y:S01]  /*0320*/  IMAD.WIDE R6, R15, 0x4, R6 ;  /* 0x000000040f067825 */ /* 0x008fe200078e0206 */
[----:B--2---:R1:W-:Y:S04]  /*0330*/  STS [R13], R4 ;  /* 0x000000040d007388 */ /* 0x0043e80000000800 */
[----:B------:R-:W-:Y:S01]  /*0340*/  STS [R18+0x48], R5 ;  /* 0x0000480512007388 */ /* 0x000fe20000000800 */
[----:B------:R-:W-:Y:S06]  /*0350*/  BAR.SYNC.DEFER_BLOCKING 0x0 ;  /* 0x0000000000007b1d */ /* 0x000fec0000010000 */
[----:B------:R-:W2:Y:S01]  /*0360*/  @P1 LDG.E.EL.64 R20, desc[UR6][R6.64] ;  /* 0x0000000606141981 */ /* 0x000ea2000c2e1b00 */
[C---:B------:R-:W-:Y:S01]  /*0370*/  IMAD.SHL.U32 R9, R17.reuse, 0x8, RZ ;  /* 0x0000000811097824 */ /* 0x040fe200078e00ff */
[----:B------:R-:W-:-:S02]  /*0380*/  LOP3.LUT R0, R17, 0x18, RZ, 0xc0, !PT ;  /* 0x0000001811007812 */ /* 0x000fc400078ec0ff */
[----:B-1----:R-:W-:Y:S02]  /*0390*/  LOP3.LUT R4, R11, 0x3c, RZ, 0xc0, !PT ;  /* 0x0000003c0b047812 */ /* 0x002fe400078ec0ff */
[C---:B------:R-:W-:Y:S02]  /*03a0*/  LOP3.LUT R15, R9.reuse, 0xf8, RZ, 0xc0, !PT ;  /* 0x000000f8090f7812 */ /* 0x040fe400078ec0ff */
[----:B------:R-:W-:Y:S02]  /*03b0*/  LOP3.LUT R8, R9, 0x38, RZ, 0xc0, !PT ;  /* 0x0000003809087812 */ /* 0x000fe400078ec0ff */
[C---:B------:R-:W-:Y:S02]  /*03c0*/  IADD3 R0, R15.reuse, UR4, R0 ;  /* 0x000000040f007c10 */ /* 0x040fe4000fffe000 */
[----:B------:R-:W-:Y:S01]  /*03d0*/  LOP3.LUT R9, R12, 0x38, R9, 0xf8, !PT ;  /* 0x000000380c097812 */ /* 0x000fe200078ef809 */
[----:B------:R-:W-:Y:S01]  /*03e0*/  VIADD R8, R8, UR4 ;  /* 0x0000000408087c36 */ /* 0x000fe20008000000 */
[----:B------:R-:W-:Y:S01]  /*03f0*/  IADD3 R4, R15, UR4, R4 ;  /* 0x000000040f047c10 */ /* 0x000fe2000fffe004 */
[----:B------:R-:W2:Y:S02]  /*0400*/  LDS.64 R16, [R0] ;  /* 0x0000000000107984 */ /* 0x000ea40000000a00 */
[----:B------:R-:W-:Y:S01]  /*0410*/  IMAD R8, R9, 0x4, R8 ;  /* 0x0000000409087824 */ /* 0x000fe200078e0208 */
[----:B------:R-:W-:Y:S01]  /*0420*/  BAR.SYNC.DEFER_BLOCKING 0x0 ;  /* 0x0000000000007b1d */ /* 0x000fe20000010000 */
[----:B--2---:R-:W-:Y:S01]  /*0430*/  FADD R16, R16, R20 ;  /* 0x0000001410107221 */ /* 0x004fe20000000000 */
[----:B------:R-:W-:-:S04]  /*0440*/  FADD R17, R17, R21 ;  /* 0x0000001511117221 */ /* 0x000fc80000000000 */
[----:B------:R1:W-:Y:S04]  /*0450*/  STS [R8], R16 ;  /* 0x0000001008007388 */ /* 0x0003e80000000800 */
[----:B------:R1:W-:Y:S01]  /*0460*/  STS [R8+0x14], R17 ;  /* 0x0000141108007388 */ /* 0x0003e20000000800 */
[----:B------:R-:W-:Y:S06]  /*0470*/  BAR.SYNC.DEFER_BLOCKING 0x0 ;  /* 0x0000000000007b1d */ /* 0x000fec0000010000 */
[----:B-1----:R-:W-:Y:S05]  /*0480*/  @!P0 EXIT ;  /* 0x000000000000894d */ /* 0x002fea0003800000 */
[----:B------:R-:W-:Y:S04]  /*0490*/  LDS R6, [R4] ;  /* 0x0000000004067984 */ /* 0x000fe80000000800 */
[----:B------:R-:W0:Y:S04]  /*04a0*/  LDS R7, [R4+0x4] ;  /* 0x0000040004077984 */ /* 0x000e280000000800 */
[----:B0-----:R-:W-:Y:S01]  /*04b0*/  STG.E.64 desc[UR6][R2.64], R6 ;  /* 0x0000000602007986 */ /* 0x001fe2000c101b06 */
[----:B------:R-:W-:Y:S05]  /*04c0*/  EXIT ;  /* 0x000000000000794d */ /* 0x000fea0003800000 */
.L_x_0:
[----:B------:R-:W-:-:S00]  /*04d0*/  BRA `(.L_x_0) ;  /* 0xfffffffc00fc7947 */ /* 0x000fc0000383ffff */
[----:B------:R-:W-:-:S00]  /*04e0*/  NOP ;  /* 0x0000000000007918 */ /* 0x000fc00000000000 */
        /* <DEDUP_REMOVED lines=9> */
.L_x_1:


//--------------------- .nv.shared.triton_poi_fused_add_2 --------------------------
	.section	.nv.shared.triton_poi_fused_add_2,"aw",@nobits
	.sectionflags	@""
	.align	16
	.zero		1024


//--------------------- .nv.constant0.triton_poi_fused_add_2 --------------------------
	.section	.nv.constant0.triton_poi_fused_add_2,"a",@progbits
	.sectionflags	@""
	.align	4
.nv.constant0.triton_poi_fused_add_2:
	.zero		552
